	.headerflags	@"EF_CUDA_TEXMODE_UNIFIED EF_CUDA_64BIT_ADDRESS EF_CUDA_ACCELERATORS EF_CUDA_SM90 EF_CUDA_VIRTUAL_SM(EF_CUDA_SM90)"
	.elftype	@"ET_EXEC"


//--------------------- .nv.info                  --------------------------
	.section	.nv.info,"",@"SHT_CUDA_INFO"
	.align	4


	//----- nvinfo : EIATTR_REGCOUNT
	.align		4
        /*0000*/ 	.byte	0x04, 0x2f
        /*0002*/ 	.short	(.L_3 - .L_2)
	.align		4
.L_2:
        /*0004*/ 	.word	index@(triton_poi_fused__native_batch_norm_legit_no_training_add_native_batch_norm_backward_relu_21)
        /*0008*/ 	.word	0x00000028


	//----- nvinfo : EIATTR_MIN_STACK_SIZE
	.align		4
.L_3:
        /*000c*/ 	.byte	0x04, 0x12
        /*000e*/ 	.short	(.L_5 - .L_4)
	.align		4
.L_4:
        /*0010*/ 	.word	index@(triton_poi_fused__native_batch_norm_legit_no_training_add_native_batch_norm_backward_relu_21)
        /*0014*/ 	.word	0x00000000


	//----- nvinfo : EIATTR_FRAME_SIZE
	.align		4
.L_5:
        /*0018*/ 	.byte	0x04, 0x11
        /*001a*/ 	.short	(.L_7 - .L_6)
	.align		4
.L_6:
        /*001c*/ 	.word	index@(triton_poi_fused__native_batch_norm_legit_no_training_add_native_batch_norm_backward_relu_21)
        /*0020*/ 	.word	0x00000000


	//----- nvinfo : EIATTR_MIN_STACK_SIZE
	.align		4
.L_7:
        /*0024*/ 	.byte	0x04, 0x12
        /*0026*/ 	.short	(.L_9 - .L_8)
	.align		4
.L_8:
        /*0028*/ 	.word	index@(triton_poi_fused__native_batch_norm_legit_no_training_add_native_batch_norm_backward_relu_21)
        /*002c*/ 	.word	0x00000000
.L_9:


//--------------------- .nv.info.triton_poi_fused__native_batch_norm_legit_no_training_add_native_batch_norm_backward_relu_21 --------------------------
	.section	.nv.info.triton_poi_fused__native_batch_norm_legit_no_training_add_native_batch_norm_backward_relu_21,"",@"SHT_CUDA_INFO"
	.sectionflags	@""
	.align	4


	//----- nvinfo : EIATTR_CUDA_API_VERSION
	.align		4
        /*0000*/ 	.byte	0x04, 0x37
        /*0002*/ 	.short	(.L_11 - .L_10)
.L_10:
        /*0004*/ 	.word	0x0000007c


	//----- nvinfo : EIATTR_KPARAM_INFO
	.align		4
.L_11:
        /*0008*/ 	.byte	0x04, 0x17
        /*000a*/ 	.short	(.L_13 - .L_12)
.L_12:
        /*000c*/ 	.word	0x00000000
        /*0010*/ 	.short	0x0009
        /*0012*/ 	.short	0x0048
        /*0014*/ 	.byte	0x00, 0xf0, 0x11, 0x00


	//----- nvinfo : EIATTR_KPARAM_INFO
	.align		4
.L_13:
        /*0018*/ 	.byte	0x04, 0x17
        /*001a*/ 	.short	(.L_15 - .L_14)
.L_14:
        /*001c*/ 	.word	0x00000000
        /*0020*/ 	.short	0x0008
        /*0022*/ 	.short	0x0040
        /*0024*/ 	.byte	0x00, 0xf4, 0x21, 0x00


	//----- nvinfo : EIATTR_KPARAM_INFO
	.align		4
.L_15:
        /*0028*/ 	.byte	0x04, 0x17
        /*002a*/ 	.short	(.L_17 - .L_16)
.L_16:
        /*002c*/ 	.word	0x00000000
        /*0030*/ 	.short	0x0007
        /*0032*/ 	.short	0x0038
        /*0034*/ 	.byte	0x00, 0xf4, 0x21, 0x00


	//----- nvinfo : EIATTR_KPARAM_INFO
	.align		4
.L_17:
        /*0038*/ 	.byte	0x04, 0x17
        /*003a*/ 	.short	(.L_19 - .L_18)
.L_18:
        /*003c*/ 	.word	0x00000000
        /*0040*/ 	.short	0x0006
        /*0042*/ 	.short	0x0030
        /*0044*/ 	.byte	0x00, 0xf4, 0x21, 0x00


	//----- nvinfo : EIATTR_KPARAM_INFO
	.align		4
.L_19:
        /*0048*/ 	.byte	0x04, 0x17
        /*004a*/ 	.short	(.L_21 - .L_20)
.L_20:
        /*004c*/ 	.word	0x00000000
        /*0050*/ 	.short	0x0005
        /*0052*/ 	.short	0x0028
        /*0054*/ 	.byte	0x00, 0xf4, 0x21, 0x00


	//----- nvinfo : EIATTR_KPARAM_INFO
	.align		4
.L_21:
        /*0058*/ 	.byte	0x04, 0x17
        /*005a*/ 	.short	(.L_23 - .L_22)
.L_22:
        /*005c*/ 	.word	0x00000000
        /*0060*/ 	.short	0x0004
        /*0062*/ 	.short	0x0020
        /*0064*/ 	.byte	0x00, 0xf4, 0x21, 0x00


	//----- nvinfo : EIATTR_KPARAM_INFO
	.align		4
.L_23:
        /*0068*/ 	.byte	0x04, 0x17
        /*006a*/ 	.short	(.L_25 - .L_24)
.L_24:
        /*006c*/ 	.word	0x00000000
        /*0070*/ 	.short	0x0003
        /*0072*/ 	.short	0x0018
        /*0074*/ 	.byte	0x00, 0xf4, 0x21, 0x00


	//----- nvinfo : EIATTR_KPARAM_INFO
	.align		4
.L_25:
        /*0078*/ 	.byte	0x04, 0x17
        /*007a*/ 	.short	(.L_27 - .L_26)
.L_26:
        /*007c*/ 	.word	0x00000000
        /*0080*/ 	.short	0x0002
        /*0082*/ 	.short	0x0010
        /*0084*/ 	.byte	0x00, 0xf4, 0x21, 0x00


	//----- nvinfo : EIATTR_KPARAM_INFO
	.align		4
.L_27:
        /*0088*/ 	.byte	0x04, 0x17
        /*008a*/ 	.short	(.L_29 - .L_28)
.L_28:
        /*008c*/ 	.word	0x00000000
        /*0090*/ 	.short	0x0001
        /*0092*/ 	.short	0x0008
        /*0094*/ 	.byte	0x00, 0xf4, 0x21, 0x00


	//----- nvinfo : EIATTR_KPARAM_INFO
	.align		4
.L_29:
        /*0098*/ 	.byte	0x04, 0x17
        /*009a*/ 	.short	(.L_31 - .L_30)
.L_30:
        /*009c*/ 	.word	0x00000000
        /*00a0*/ 	.short	0x0000
        /*00a2*/ 	.short	0x0000
        /*00a4*/ 	.byte	0x00, 0xf4, 0x21, 0x00


	//----- nvinfo : EIATTR_SPARSE_MMA_MASK
	.align		4
.L_31:
        /*00a8*/ 	.byte	0x03, 0x50
        /*00aa*/ 	.short	0x0000


	//----- nvinfo : EIATTR_MAXREG_COUNT
	.align		4
        /*00ac*/ 	.byte	0x03, 0x1b
        /*00ae*/ 	.short	0x00ff


	//----- nvinfo : EIATTR_EXIT_INSTR_OFFSETS
	.align		4
        /*00b0*/ 	.byte	0x04, 0x1c
        /*00b2*/ 	.short	(.L_33 - .L_32)


	//   ....[0]....
.L_32:
        /*00b4*/ 	.word	0x00000c10


	//----- nvinfo : EIATTR_REQNTID
	.align		4
.L_33:
        /*00b8*/ 	.byte	0x04, 0x10
        /*00ba*/ 	.short	(.L_35 - .L_34)
.L_34:
        /*00bc*/ 	.word	0x00000080
        /*00c0*/ 	.word	0x00000001
        /*00c4*/ 	.word	0x00000001


	//----- nvinfo : EIATTR_CBANK_PARAM_SIZE
	.align		4
.L_35:
        /*00c8*/ 	.byte	0x03, 0x19
        /*00ca*/ 	.short	0x004c


	//----- nvinfo : EIATTR_PARAM_CBANK
	.align		4
        /*00cc*/ 	.byte	0x04, 0x0a
        /*00ce*/ 	.short	(.L_37 - .L_36)
	.align		4
.L_36:
        /*00d0*/ 	.word	index@(.nv.constant0.triton_poi_fused__native_batch_norm_legit_no_training_add_native_batch_norm_backward_relu_21)
        /*00d4*/ 	.short	0x0210
        /*00d6*/ 	.short	0x004c


	//----- nvinfo : EIATTR_SW_WAR
	.align		4
.L_37:
        /*00d8*/ 	.byte	0x04, 0x36
        /*00da*/ 	.short	(.L_39 - .L_38)
.L_38:
        /*00dc*/ 	.word	0x00000008
.L_39:


//--------------------- .nv.callgraph             --------------------------
	.section	.nv.callgraph,"",@"SHT_CUDA_CALLGRAPH"
	.align	4
	.sectionentsize	8
	.align		4
        /*0000*/ 	.word	0x00000000
	.align		4
        /*0004*/ 	.word	0xffffffff
	.align		4
        /*0008*/ 	.word	0x00000000
	.align		4
        /*000c*/ 	.word	0xfffffffe
	.align		4
        /*0010*/ 	.word	0x00000000
	.align		4
        /*0014*/ 	.word	0xfffffffd
	.align		4
        /*0018*/ 	.word	0x00000000
	.align		4
        /*001c*/ 	.word	0xfffffffc


//--------------------- .nv.constant4             --------------------------
	.section	.nv.constant4,"a",@progbits
	.align	8
	.align		8
.nv.constant4:
        /*0000*/ 	.dword	_$_str
	.align		8
        /*0008*/ 	.dword	_$_str_$_2


//--------------------- .text.triton_poi_fused__native_batch_norm_legit_no_training_add_native_batch_norm_backward_relu_21 --------------------------
	.section	.text.triton_poi_fused__native_batch_norm_legit_no_training_add_native_batch_norm_backward_relu_21,"ax",@progbits
	.align	128
        .global         triton_poi_fused__native_batch_norm_legit_no_training_add_native_batch_norm_backward_relu_21
        .type           triton_poi_fused__native_batch_norm_legit_no_training_add_native_batch_norm_backward_relu_21,@function
        .size           triton_poi_fused__native_batch_norm_legit_no_training_add_native_batch_norm_backward_relu_21,(.L_x_1 - triton_poi_fused__native_batch_norm_legit_no_training_add_native_batch_norm_backward_relu_21)
        .other          triton_poi_fused__native_batch_norm_legit_no_training_add_native_batch_norm_backward_relu_21,@"STO_CUDA_ENTRY STV_DEFAULT"
triton_poi_fused__native_batch_norm_legit_no_training_add_native_batch_norm_backward_relu_21:
.text.triton_poi_fused__native_batch_norm_legit_no_training_add_native_batch_norm_backward_relu_21:
[----:B------:R-:W-:Y:S01]  /*0000*/  LDC R1, c[0x0][0x28] ;  /* 0x00000a00ff017b82 */ /* 0x000fe20000000800 */
[----:B------:R-:W1:Y:S07]  /*0010*/  S2R R0, SR_TID.X ;  /* 0x0000000000007919 */ /* 0x000e6e0000002100 */
[----:B------:R-:W2:Y:S01]  /*0020*/  LDC.64 R30, c[0x0][0x210] ;  /* 0x00008400ff1e7b82 */ /* 0x000ea20000000a00 */
[----:B------:R-:W-:Y:S01]  /*0030*/  ULDC.64 UR4, c[0x0][0x208] ;  /* 0x0000820000047ab9 */ /* 0x000fe20000000a00 */
[----:B------:R-:W3:Y:S06]  /*0040*/  S2R R3, SR_CTAID.X ;  /* 0x0000000000037919 */ /* 0x000eec0000002500 */
[----:B------:R-:W4:Y:S08]  /*0050*/  LDC.64 R34, c[0x0][0x218] ;  /* 0x00008600ff227b82 */ /* 0x000f300000000a00 */
[----:B------:R-:W5:Y:S01]  /*0060*/  LDC.64 R36, c[0x0][0x220] ;  /* 0x00008800ff247b82 */ /* 0x000f620000000a00 */
[----:B-1----:R-:W-:-:S04]  /*0070*/  SHF.L.U32 R0, R0, 0x2, RZ ;  /* 0x0000000200007819 */ /* 0x002fc800000006ff */
[----:B------:R-:W-:-:S04]  /*0080*/  LOP3.LUT R0, R0, 0x1fc, RZ, 0xc0, !PT ;  /* 0x000001fc00007812 */ /* 0x000fc800078ec0ff */
[----:B---3--:R-:W-:-:S05]  /*0090*/  LEA R0, R3, R0, 0xa ;  /* 0x0000000003007211 */ /* 0x008fca00078e50ff */
[----:B--2---:R-:W-:-:S04]  /*00a0*/  IMAD.WIDE R30, R0, 0x4, R30 ;  /* 0x00000004001e7825 */ /* 0x004fc800078e021e */
[C---:B----4-:R-:W-:Y:S01]  /*00b0*/  IMAD.WIDE R34, R0.reuse, 0x4, R34 ;  /* 0x0000000400227825 */ /* 0x050fe200078e0222 */
[----:B------:R-:W2:Y:S04]  /*00c0*/  LDG.E.128 R4, desc[UR4][R30.64] ;  /* 0x000000041e047981 */ /* 0x000ea8000c1e1d00 */
[----:B------:R-:W2:Y:S04]  /*00d0*/  LDG.E.128 R8, desc[UR4][R34.64] ;  /* 0x0000000422087981 */ /* 0x000ea8000c1e1d00 */
[----:B------:R1:W3:Y:S04]  /*00e0*/  LDG.E.128 R12, desc[UR4][R30.64+0x800] ;  /* 0x000800041e0c7981 */ /* 0x0002e8000c1e1d00 */
[----:B------:R4:W3:Y:S01]  /*00f0*/  LDG.E.128 R16, desc[UR4][R34.64+0x800] ;  /* 0x0008000422107981 */ /* 0x0008e2000c1e1d00 */
[----:B-----5:R-:W-:-:S05]  /*0100*/  IMAD.WIDE R36, R0, 0x4, R36 ;  /* 0x0000000400247825 */ /* 0x020fca00078e0224 */
[----:B------:R-:W5:Y:S01]  /*0110*/  LDG.E.128 R20, desc[UR4][R36.64] ;  /* 0x0000000424147981 */ /* 0x000f62000c1e1d00 */
[----:B-1----:R-:W1:Y:S03]  /*0120*/  LDC.64 R30, c[0x0][0x230] ;  /* 0x00008c00ff1e7b82 */ /* 0x002e660000000a00 */
[----:B------:R-:W5:Y:S01]  /*0130*/  LDG.E.128 R24, desc[UR4][R36.64+0x800] ;  /* 0x0008000424187981 */ /* 0x000f62000c1e1d00 */
[----:B------:R-:W-:Y:S01]  /*0140*/  IMAD.HI R3, R0, 0x66666667, RZ ;  /* 0x6666666700037827 */ /* 0x000fe200078e02ff */
[----:B------:R-:W-:-:S03]  /*0150*/  IADD3 R2, R0, 0x200, RZ ;  /* 0x0000020000027810 */ /* 0x000fc60007ffe0ff */
[----:B----4-:R-:W4:Y:S01]  /*0160*/  LDC.64 R34, c[0x0][0x228] ;  /* 0x00008a00ff227b82 */ /* 0x010f220000000a00 */
[----:B--2---:R-:W-:Y:S01]  /*0170*/  FADD R29, R4, R8 ;  /* 0x00000008041d7221 */ /* 0x004fe20000000000 */
[----:B------:R-:W-:Y:S01]  /*0180*/  FADD R8, R5, R9 ;  /* 0x0000000905087221 */ /* 0x000fe20000000000 */
[----:B------:R-:W-:Y:S01]  /*0190*/  SHF.R.U32.HI R4, RZ, 0x1f, R3 ;  /* 0x0000001fff047819 */ /* 0x000fe20000011603 */
[----:B------:R-:W-:-:S04]  /*01a0*/  IMAD.HI R5, R2, 0x66666667, RZ ;  /* 0x6666666702057827 */ /* 0x000fc800078e02ff */
[----:B------:R-:W-:Y:S01]  /*01b0*/  FADD R33, R6, R10 ;  /* 0x0000000a06217221 */ /* 0x000fe20000000000 */
[----:B------:R-:W-:Y:S01]  /*01c0*/  FADD R10, R7, R11 ;  /* 0x0000000b070a7221 */ /* 0x000fe20000000000 */
[----:B------:R-:W-:Y:S02]  /*01d0*/  LEA.HI.SX32 R3, R3, R4, 0x18 ;  /* 0x0000000403037211 */ /* 0x000fe400078fc2ff */
[----:B------:R-:W-:Y:S01]  /*01e0*/  SHF.R.U32.HI R4, RZ, 0x1f, R5 ;  /* 0x0000001fff047819 */ /* 0x000fe20000011605 */
[----:B---3--:R-:W-:Y:S01]  /*01f0*/  FADD R9, R12, R16 ;  /* 0x000000100c097221 */ /* 0x008fe20000000000 */
[----:B------:R-:W-:Y:S01]  /*0200*/  FADD R12, R13, R17 ;  /* 0x000000110d0c7221 */ /* 0x000fe20000000000 */
[----:B------:R-:W-:Y:S01]  /*0210*/  IMAD R3, R3, -0x280, R0 ;  /* 0xfffffd8003037824 */ /* 0x000fe200078e0200 */
[----:B------:R-:W-:Y:S01]  /*0220*/  LEA.HI.SX32 R5, R5, R4, 0x18 ;  /* 0x0000000405057211 */ /* 0x000fe200078fc2ff */
[----:B------:R-:W-:Y:S01]  /*0230*/  FADD R13, R14, R18 ;  /* 0x000000120e0d7221 */ /* 0x000fe20000000000 */
[----:B------:R-:W-:-:S03]  /*0240*/  FADD R14, R15, R19 ;  /* 0x000000130f0e7221 */ /* 0x000fc60000000000 */
[----:B------:R-:W-:Y:S02]  /*0250*/  IMAD R2, R5, -0x280, R2 ;  /* 0xfffffd8005027824 */ /* 0x000fe400078e0202 */
[----:B-1----:R-:W-:-:S06]  /*0260*/  IMAD.WIDE R4, R3, 0x4, R30 ;  /* 0x0000000403047825 */ /* 0x002fcc00078e021e */
[----:B------:R-:W2:Y:S01]  /*0270*/  LDG.E.EL.128 R4, desc[UR4][R4.64] ;  /* 0x0000000404047981 */ /* 0x000ea2000c2e1d00 */
[----:B----4-:R-:W-:-:S04]  /*0280*/  IMAD.WIDE R16, R3, 0x4, R34 ;  /* 0x0000000403107825 */ /* 0x010fc800078e0222 */
[----:B-----5:R-:W-:Y:S01]  /*0290*/  FADD R11, R22, R33 ;  /* 0x00000021160b7221 */ /* 0x020fe20000000000 */
[----:B------:R-:W-:Y:S01]  /*02a0*/  FADD R22, R21, R8 ;  /* 0x0000000815167221 */ /* 0x000fe20000000000 */
[----:B------:R-:W-:Y:S01]  /*02b0*/  FADD R8, R27, R14 ;  /* 0x0000000e1b087221 */ /* 0x000fe20000000000 */
[----:B------:R-:W-:Y:S01]  /*02c0*/  FADD R29, R20, R29 ;  /* 0x0000001d141d7221 */ /* 0x000fe20000000000 */
[----:B------:R-:W-:Y:S01]  /*02d0*/  FADD R10, R23, R10 ;  /* 0x0000000a170a7221 */ /* 0x000fe20000000000 */
[----:B------:R-:W3:Y:S01]  /*02e0*/  LDG.E.EL.128 R16, desc[UR4][R16.64] ;  /* 0x0000000410107981 */ /* 0x000ee2000c2e1d00 */
[----:B------:R-:W-:-:S04]  /*02f0*/  IMAD.WIDE R14, R2, 0x4, R34 ;  /* 0x00000004020e7825 */ /* 0x000fc800078e0222 */
[----:B------:R-:W-:Y:S01]  /*0300*/  FADD R21, R26, R13 ;  /* 0x0000000d1a157221 */ /* 0x000fe20000000000 */
[----:B------:R-:W-:Y:S01]  /*0310*/  FADD R20, R25, R12 ;  /* 0x0000000c19147221 */ /* 0x000fe20000000000 */
[----:B------:R-:W-:Y:S01]  /*0320*/  HFMA2.MMA R32, -RZ, RZ, 1.625, 0 ;  /* 0x3e800000ff207435 */ /* 0x000fe200000001ff */
[----:B------:R-:W1:Y:S01]  /*0330*/  LDC.64 R26, c[0x0][0x238] ;  /* 0x00008e00ff1a7b82 */ /* 0x000e620000000a00 */
[----:B------:R-:W4:Y:S01]  /*0340*/  LDG.E.EL.128 R12, desc[UR4][R14.64] ;  /* 0x000000040e0c7981 */ /* 0x000f22000c2e1d00 */
[----:B------:R-:W-:Y:S01]  /*0350*/  FADD R9, R24, R9 ;  /* 0x0000000918097221 */ /* 0x000fe20000000000 */
[----:B--2---:R-:W-:Y:S01]  /*0360*/  FADD R25, R4, 9.9999997473787516356e-06 ;  /* 0x3727c5ac04197421 */ /* 0x004fe20000000000 */
[----:B------:R-:W-:Y:S01]  /*0370*/  FADD R6, R6, 9.9999997473787516356e-06 ;  /* 0x3727c5ac06067421 */ /* 0x000fe20000000000 */
[----:B------:R-:W-:Y:S01]  /*0380*/  FADD R7, R7, 9.9999997473787516356e-06 ;  /* 0x3727c5ac07077421 */ /* 0x000fe20000000000 */
[----:B------:R-:W-:Y:S02]  /*0390*/  FADD R23, R5, 9.9999997473787516356e-06 ;  /* 0x3727c5ac05177421 */ /* 0x000fe40000000000 */
[----:B------:R-:W2:Y:S01]  /*03a0*/  MUFU.SQRT R5, R6 ;  /* 0x0000000600057308 */ /* 0x000ea20000002000 */
[----:B---3--:R-:W-:Y:S01]  /*03b0*/  FADD R16, -R16, R29 ;  /* 0x0000001d10107221 */ /* 0x008fe20000000100 */
[----:B------:R-:W-:Y:S01]  /*03c0*/  FADD R18, -R18, R11 ;  /* 0x0000000b12127221 */ /* 0x000fe20000000100 */
[----:B------:R-:W3:Y:S01]  /*03d0*/  LDC.64 R28, c[0x0][0x240] ;  /* 0x00009000ff1c7b82 */ /* 0x000ee20000000a00 */
[----:B------:R-:W-:Y:S01]  /*03e0*/  FADD R19, -R19, R10 ;  /* 0x0000000a13137221 */ /* 0x000fe20000000100 */
[----:B------:R-:W-:-:S04]  /*03f0*/  IMAD.WIDE R30, R2, 0x4, R30 ;  /* 0x00000004021e7825 */ /* 0x000fc800078e021e */
[----:B------:R-:W-:Y:S01]  /*0400*/  FADD R17, -R17, R22 ;  /* 0x0000001611117221 */ /* 0x000fe20000000100 */
[----:B------:R-:W5:Y:S01]  /*0410*/  MUFU.SQRT R25, R25 ;  /* 0x0000001900197308 */ /* 0x000f620000002000 */
[----:B----4-:R-:W-:Y:S01]  /*0420*/  FADD R14, -R14, R21 ;  /* 0x000000150e0e7221 */ /* 0x010fe20000000100 */
[----:B------:R-:W-:Y:S01]  /*0430*/  FADD R12, -R12, R9 ;  /* 0x000000090c0c7221 */ /* 0x000fe20000000100 */
[----:B------:R-:W-:Y:S01]  /*0440*/  FADD R15, -R15, R8 ;  /* 0x000000080f0f7221 */ /* 0x000fe20000000100 */
[----:B------:R-:W-:Y:S01]  /*0450*/  FADD R13, -R13, R20 ;  /* 0x000000140d0d7221 */ /* 0x000fe20000000100 */
[----:B--2---:R-:W-:-:S03]  /*0460*/  FSETP.GT.AND P3, PT, R5, 8.50705917302346158658e+37, PT ;  /* 0x7e8000000500780b */ /* 0x004fc60003f64000 */
[----:B------:R-:W2:Y:S01]  /*0470*/  MUFU.SQRT R4, R7 ;  /* 0x0000000700047308 */ /* 0x000ea20000002000 */
[----:B------:R-:W-:Y:S02]  /*0480*/  FSETP.GEU.AND P0, PT, R5, 1.175494350822287508e-38, PT ;  /* 0x008000000500780b */ /* 0x000fe40003f0e000 */
[----:B-----5:R-:W-:-:S05]  /*0490*/  FSETP.GT.AND P6, PT, R25, 8.50705917302346158658e+37, PT ;  /* 0x7e8000001900780b */ /* 0x020fca0003fc4000 */
[----:B------:R-:W4:Y:S01]  /*04a0*/  MUFU.SQRT R23, R23 ;  /* 0x0000001700177308 */ /* 0x000f220000002000 */
[----:B------:R-:W-:Y:S02]  /*04b0*/  FSETP.GEU.AND P5, PT, R25, 1.175494350822287508e-38, PT ;  /* 0x008000001900780b */ /* 0x000fe40003fae000 */
[----:B------:R-:W-:Y:S01]  /*04c0*/  FSEL R6, R32, 1, P6 ;  /* 0x3f80000020067808 */ /* 0x000fe20003000000 */
[----:B------:R-:W-:Y:S01]  /*04d0*/  @P3 FMUL R5, R5, 0.25 ;  /* 0x3e80000005053820 */ /* 0x000fe20000400000 */
[----:B---3--:R-:W-:Y:S01]  /*04e0*/  IMAD.WIDE R8, R3, 0x4, R28 ;  /* 0x0000000403087825 */ /* 0x008fe200078e021c */
[----:B--2---:R-:W-:-:S03]  /*04f0*/  FSETP.GT.AND P2, PT, R4, 8.50705917302346158658e+37, PT ;  /* 0x7e8000000400780b */ /* 0x004fc60003f44000 */
[----:B------:R-:W-:Y:S01]  /*0500*/  @!P0 FMUL R5, R5, 16777216 ;  /* 0x4b80000005058820 */ /* 0x000fe20000400000 */
[----:B------:R-:W-:Y:S01]  /*0510*/  FSEL R7, R32, 1, P2 ;  /* 0x3f80000020077808 */ /* 0x000fe20001000000 */
[----:B------:R-:W-:Y:S01]  /*0520*/  @P6 FMUL R25, R25, 0.25 ;  /* 0x3e80000019196820 */ /* 0x000fe20000400000 */
[----:B------:R-:W-:-:S03]  /*0530*/  FSETP.GEU.AND P6, PT, R4, 1.175494350822287508e-38, PT ;  /* 0x008000000400780b */ /* 0x000fc60003fce000 */
[----:B------:R-:W-:Y:S01]  /*0540*/  MUFU.RCP R5, R5 ;  /* 0x0000000500057308 */ /* 0x000fe20000001000 */
[----:B------:R-:W-:Y:S01]  /*0550*/  @!P5 FMUL R6, R6, 16777216 ;  /* 0x4b8000000606d820 */ /* 0x000fe20000400000 */
[----:B------:R-:W-:Y:S01]  /*0560*/  @!P5 FMUL R25, R25, 16777216 ;  /* 0x4b8000001919d820 */ /* 0x000fe20000400000 */
[----:B------:R-:W2:Y:S01]  /*0570*/  LDG.E.EL.128 R8, desc[UR4][R8.64] ;  /* 0x0000000408087981 */ /* 0x000ea2000c2e1d00 */
[C---:B----4-:R-:W-:Y:S01]  /*0580*/  FSETP.GT.AND P4, PT, R23.reuse, 8.50705917302346158658e+37, PT ;  /* 0x7e8000001700780b */ /* 0x050fe20003f84000 */
[----:B------:R-:W-:Y:S01]  /*0590*/  @P2 FMUL R4, R4, 0.25 ;  /* 0x3e80000004042820 */ /* 0x000fe20000400000 */
[----:B------:R-:W-:Y:S02]  /*05a0*/  FSETP.GEU.AND P1, PT, R23, 1.175494350822287508e-38, PT ;  /* 0x008000001700780b */ /* 0x000fe40003f2e000 */
[----:B------:R-:W3:Y:S01]  /*05b0*/  MUFU.RCP R25, R25 ;  /* 0x0000001900197308 */ /* 0x000ee20000001000 */
[----:B------:R-:W-:Y:S01]  /*05c0*/  FSEL R20, R32, 1, P4 ;  /* 0x3f80000020147808 */ /* 0x000fe20002000000 */
[----:B------:R-:W-:Y:S01]  /*05d0*/  @!P6 FMUL R4, R4, 16777216 ;  /* 0x4b8000000404e820 */ /* 0x000fe20000400000 */
[----:B------:R-:W-:-:S05]  /*05e0*/  @!P6 FMUL R7, R7, 16777216 ;  /* 0x4b8000000707e820 */ /* 0x000fca0000400000 */
[----:B------:R-:W4:Y:S01]  /*05f0*/  MUFU.RCP R34, R4 ;  /* 0x0000000400227308 */ /* 0x000f220000001000 */
[----:B------:R-:W-:Y:S02]  /*0600*/  @P4 FMUL R23, R23, 0.25 ;  /* 0x3e80000017174820 */ /* 0x000fe40000400000 */
[----:B------:R-:W-:Y:S02]  /*0610*/  @!P1 FMUL R20, R20, 16777216 ;  /* 0x4b80000014149820 */ /* 0x000fe40000400000 */
[----:B------:R-:W-:Y:S01]  /*0620*/  @!P1 FMUL R23, R23, 16777216 ;  /* 0x4b80000017179820 */ /* 0x000fe20000400000 */
[----:B---3--:R-:W-:Y:S01]  /*0630*/  FMUL R25, R25, R6 ;  /* 0x0000000619197220 */ /* 0x008fe20000400000 */
[----:B------:R-:W-:-:S04]  /*0640*/  FSEL R6, R32, 1, P3 ;  /* 0x3f80000020067808 */ /* 0x000fc80001800000 */
[----:B------:R-:W3:Y:S01]  /*0650*/  MUFU.RCP R23, R23 ;  /* 0x0000001700177308 */ /* 0x000ee20000001000 */
[----:B------:R-:W-:Y:S01]  /*0660*/  @!P0 FMUL R6, R6, 16777216 ;  /* 0x4b80000006068820 */ /* 0x000fe20000400000 */
[----:B----4-:R-:W-:-:S03]  /*0670*/  FMUL R34, R34, R7 ;  /* 0x0000000722227220 */ /* 0x010fc60000400000 */
[----:B------:R-:W-:Y:S01]  /*0680*/  FMUL R21, R5, R6 ;  /* 0x0000000605157220 */ /* 0x000fe20000400000 */
[----:B-1----:R-:W-:-:S06]  /*0690*/  IMAD.WIDE R6, R3, 0x4, R26 ;  /* 0x0000000403067825 */ /* 0x002fcc00078e021a */
[----:B------:R-:W2:Y:S01]  /*06a0*/  LDG.E.EL.128 R4, desc[UR4][R6.64] ;  /* 0x0000000406047981 */ /* 0x000ea2000c2e1d00 */
[----:B---3--:R-:W-:Y:S01]  /*06b0*/  FMUL R20, R23, R20 ;  /* 0x0000001417147220 */ /* 0x008fe20000400000 */
[----:B------:R-:W-:-:S04]  /*06c0*/  IMAD.WIDE R22, R2, 0x4, R26 ;  /* 0x0000000402167825 */ /* 0x000fc800078e021a */
[----:B------:R-:W-:Y:S02]  /*06d0*/  IMAD.WIDE R26, R2, 0x4, R28 ;  /* 0x00000004021a7825 */ /* 0x000fe400078e021c */
[----:B------:R-:W3:Y:S02]  /*06e0*/  LDG.E.EL.128 R28, desc[UR4][R30.64] ;  /* 0x000000041e1c7981 */ /* 0x000ee4000c2e1d00 */
[----:B------:R-:W-:Y:S01]  /*06f0*/  FMUL R25, R25, R16 ;  /* 0x0000001019197220 */ /* 0x000fe20000400000 */
[----:B------:R-:W-:Y:S01]  /*0700*/  FMUL R20, R20, R17 ;  /* 0x0000001114147220 */ /* 0x000fe20000400000 */
[----:B------:R-:W-:Y:S01]  /*0710*/  FMUL R21, R21, R18 ;  /* 0x0000001215157220 */ /* 0x000fe20000400000 */
[----:B------:R-:W-:Y:S01]  /*0720*/  FMUL R34, R34, R19 ;  /* 0x0000001322227220 */ /* 0x000fe20000400000 */
[----:B--2---:R-:W-:Y:S01]  /*0730*/  FFMA R4, R4, R25, R8 ;  /* 0x0000001904047223 */ /* 0x004fe20000000008 */
[----:B------:R-:W-:Y:S01]  /*0740*/  FFMA R5, R5, R20, R9 ;  /* 0x0000001405057223 */ /* 0x000fe20000000009 */
[----:B------:R-:W-:Y:S01]  /*0750*/  FFMA R6, R6, R21, R10 ;  /* 0x0000001506067223 */ /* 0x000fe2000000000a */
[----:B------:R-:W2:Y:S04]  /*0760*/  LDG.E.EL.128 R24, desc[UR4][R26.64] ;  /* 0x000000041a187981 */ /* 0x000ea8000c2e1d00 */
[----:B------:R-:W2:Y:S01]  /*0770*/  LDG.E.EL.128 R20, desc[UR4][R22.64] ;  /* 0x0000000416147981 */ /* 0x000ea2000c2e1d00 */
[----:B---3--:R-:W-:-:S04]  /*0780*/  FADD R28, R28, 9.9999997473787516356e-06 ;  /* 0x3727c5ac1c1c7421 */ /* 0x008fc80000000000 */
[----:B------:R-:W1:Y:S01]  /*0790*/  MUFU.SQRT R2, R28 ;  /* 0x0000001c00027308 */ /* 0x000e620000002000 */
[----:B------:R-:W-:-:S07]  /*07a0*/  FADD R29, R29, 9.9999997473787516356e-06 ;  /* 0x3727c5ac1d1d7421 */ /* 0x000fce0000000000 */
[----:B------:R-:W3:Y:S01]  /*07b0*/  MUFU.SQRT R9, R29 ;  /* 0x0000001d00097308 */ /* 0x000ee20000002000 */
[C---:B-1----:R-:W-:Y:S02]  /*07c0*/  FSETP.GT.AND P0, PT, R2.reuse, 8.50705917302346158658e+37, PT ;  /* 0x7e8000000200780b */ /* 0x042fe40003f04000 */
[----:B------:R-:W-:Y:S01]  /*07d0*/  FSETP.GEU.AND P1, PT, R2, 1.175494350822287508e-38, PT ;  /* 0x008000000200780b */ /* 0x000fe20003f2e000 */
[----:B------:R-:W-:Y:S01]  /*07e0*/  FADD R30, R30, 9.9999997473787516356e-06 ;  /* 0x3727c5ac1e1e7421 */ /* 0x000fe20000000000 */
[----:B------:R-:W-:Y:S01]  /*07f0*/  FSEL R8, R32, 1, P0 ;  /* 0x3f80000020087808 */ /* 0x000fe20000000000 */
[----:B------:R-:W-:-:S08]  /*0800*/  FADD R31, R31, 9.9999997473787516356e-06 ;  /* 0x3727c5ac1f1f7421 */ /* 0x000fd00000000000 */
[----:B------:R-:W-:-:S04]  /*0810*/  @P0 FMUL R2, R2, 0.25 ;  /* 0x3e80000002020820 */ /* 0x000fc80000400000 */
[----:B------:R-:W-:Y:S01]  /*0820*/  @!P1 FMUL R2, R2, 16777216 ;  /* 0x4b80000002029820 */ /* 0x000fe20000400000 */
[----:B---3--:R-:W-:-:S03]  /*0830*/  FSETP.GT.AND P0, PT, R9, 8.50705917302346158658e+37, PT ;  /* 0x7e8000000900780b */ /* 0x008fc60003f04000 */
[----:B------:R-:W-:Y:S01]  /*0840*/  MUFU.RCP R3, R2 ;  /* 0x0000000200037308 */ /* 0x000fe20000001000 */
[----:B------:R-:W-:Y:S01]  /*0850*/  @!P1 FMUL R8, R8, 16777216 ;  /* 0x4b80000008089820 */ /* 0x000fe20000400000 */
[----:B------:R-:W-:-:S06]  /*0860*/  FSETP.GEU.AND P1, PT, R9, 1.175494350822287508e-38, PT ;  /* 0x008000000900780b */ /* 0x000fcc0003f2e000 */
[----:B------:R-:W1:Y:S08]  /*0870*/  MUFU.SQRT R2, R30 ;  /* 0x0000001e00027308 */ /* 0x000e700000002000 */
[----:B------:R-:W3:Y:S01]  /*0880*/  MUFU.SQRT R10, R31 ;  /* 0x0000001f000a7308 */ /* 0x000ee20000002000 */
[----:B------:R-:W-:Y:S01]  /*0890*/  FFMA R7, R7, R34, R11 ;  /* 0x0000002207077223 */ /* 0x000fe2000000000b */
[----:B------:R-:W-:Y:S01]  /*08a0*/  FSEL R11, R32, 1, P0 ;  /* 0x3f800000200b7808 */ /* 0x000fe20000000000 */
[----:B------:R-:W-:Y:S01]  /*08b0*/  @P0 FMUL R9, R9, 0.25 ;  /* 0x3e80000009090820 */ /* 0x000fe20000400000 */
[----:B-1----:R-:W-:-:S03]  /*08c0*/  FSETP.GT.AND P0, PT, R2, 8.50705917302346158658e+37, PT ;  /* 0x7e8000000200780b */ /* 0x002fc60003f04000 */
[----:B------:R-:W-:Y:S01]  /*08d0*/  @!P1 FMUL R9, R9, 16777216 ;  /* 0x4b80000009099820 */ /* 0x000fe20000400000 */
[----:B------:R-:W-:Y:S01]  /*08e0*/  @!P1 FMUL R11, R11, 16777216 ;  /* 0x4b8000000b0b9820 */ /* 0x000fe20000400000 */
[----:B------:R-:W-:Y:S02]  /*08f0*/  FSETP.GEU.AND P2, PT, R2, 1.175494350822287508e-38, PT ;  /* 0x008000000200780b */ /* 0x000fe40003f4e000 */
[C---:B---3--:R-:W-:Y:S02]  /*0900*/  FSETP.GT.AND P1, PT, R10.reuse, 8.50705917302346158658e+37, PT ;  /* 0x7e8000000a00780b */ /* 0x048fe40003f24000 */
[----:B------:R-:W-:Y:S01]  /*0910*/  FSETP.GEU.AND P3, PT, R10, 1.175494350822287508e-38, PT ;  /* 0x008000000a00780b */ /* 0x000fe20003f6e000 */
[----:B------:R-:W-:Y:S02]  /*0920*/  FMUL R3, R3, R8 ;  /* 0x0000000803037220 */ /* 0x000fe40000400000 */
[----:B------:R-:W1:Y:S01]  /*0930*/  MUFU.RCP R8, R9 ;  /* 0x0000000900087308 */ /* 0x000e620000001000 */
[----:B------:R-:W-:Y:S01]  /*0940*/  @P0 FMUL R2, R2, 0.25 ;  /* 0x3e80000002020820 */ /* 0x000fe20000400000 */
[----:B------:R-:W-:-:S04]  /*0950*/  FMUL R3, R3, R12 ;  /* 0x0000000c03037220 */ /* 0x000fc80000400000 */
[----:B------:R-:W-:Y:S02]  /*0960*/  @!P2 FMUL R2, R2, 16777216 ;  /* 0x4b8000000202a820 */ /* 0x000fe40000400000 */
[----:B------:R-:W-:-:S04]  /*0970*/  @P1 FMUL R10, R10, 0.25 ;  /* 0x3e8000000a0a1820 */ /* 0x000fc80000400000 */
[----:B------:R-:W-:Y:S01]  /*0980*/  @!P3 FMUL R10, R10, 16777216 ;  /* 0x4b8000000a0ab820 */ /* 0x000fe20000400000 */
[----:B------:R-:W3:Y:S01]  /*0990*/  MUFU.RCP R2, R2 ;  /* 0x0000000200027308 */ /* 0x000ee20000001000 */
[----:B-1----:R-:W-:Y:S01]  /*09a0*/  FMUL R8, R8, R11 ;  /* 0x0000000b08087220 */ /* 0x002fe20000400000 */
[C---:B------:R-:W-:Y:S02]  /*09b0*/  FSEL R11, R32.reuse, 1, P0 ;  /* 0x3f800000200b7808 */ /* 0x040fe40000000000 */
[----:B------:R-:W-:-:S03]  /*09c0*/  FSEL R32, R32, 1, P1 ;  /* 0x3f80000020207808 */ /* 0x000fc60000800000 */
[----:B------:R-:W-:Y:S02]  /*09d0*/  @!P2 FMUL R11, R11, 16777216 ;  /* 0x4b8000000b0ba820 */ /* 0x000fe40000400000 */
[----:B------:R-:W-:Y:S02]  /*09e0*/  @!P3 FMUL R32, R32, 16777216 ;  /* 0x4b8000002020b820 */ /* 0x000fe40000400000 */
[----:B---3--:R-:W-:-:S04]  /*09f0*/  FMUL R11, R2, R11 ;  /* 0x0000000b020b7220 */ /* 0x008fc80000400000 */
[----:B------:R-:W-:Y:S01]  /*0a00*/  FMUL R11, R11, R14 ;  /* 0x0000000e0b0b7220 */ /* 0x000fe20000400000 */
[C---:B------:R-:W-:Y:S02]  /*0a10*/  FSETP.GEU.AND P6, PT, R7.reuse, RZ, PT ;  /* 0x000000ff0700720b */ /* 0x040fe40003fce000 */
[----:B------:R-:W-:Y:S02]  /*0a20*/  FSETP.GEU.AND P0, PT, R6, RZ, PT ;  /* 0x000000ff0600720b */ /* 0x000fe40003f0e000 */
[----:B------:R-:W-:Y:S02]  /*0a30*/  SEL R7, R7, RZ, P6 ;  /* 0x000000ff07077207 */ /* 0x000fe40003000000 */
[----:B------:R-:W-:Y:S02]  /*0a40*/  FSETP.GEU.AND P1, PT, R5, RZ, PT ;  /* 0x000000ff0500720b */ /* 0x000fe40003f2e000 */
[----:B------:R-:W-:Y:S02]  /*0a50*/  FSETP.GEU.AND P2, PT, R4, RZ, PT ;  /* 0x000000ff0400720b */ /* 0x000fe40003f4e000 */
[----:B------:R-:W-:-:S02]  /*0a60*/  SEL R6, R6, RZ, P0 ;  /* 0x000000ff06067207 */ /* 0x000fc40000000000 */
[----:B------:R-:W-:Y:S02]  /*0a70*/  SEL R5, R5, RZ, P1 ;  /* 0x000000ff05057207 */ /* 0x000fe40000800000 */
[----:B------:R-:W-:Y:S01]  /*0a80*/  SEL R4, R4, RZ, P2 ;  /* 0x000000ff04047207 */ /* 0x000fe20001000000 */
[----:B--2---:R-:W-:Y:S02]  /*0a90*/  FFMA R20, R20, R3, R24 ;  /* 0x0000000314147223 */ /* 0x004fe40000000018 */
[----:B------:R-:W1:Y:S01]  /*0aa0*/  MUFU.RCP R3, R10 ;  /* 0x0000000a00037308 */ /* 0x000e620000001000 */
[----:B------:R-:W-:Y:S02]  /*0ab0*/  FMUL R24, R8, R13 ;  /* 0x0000000d08187220 */ /* 0x000fe40000400000 */
[----:B------:R-:W2:Y:S01]  /*0ac0*/  LDC.64 R8, c[0x0][0x248] ;  /* 0x00009200ff087b82 */ /* 0x000ea20000000a00 */
[----:B-1----:R-:W-:-:S07]  /*0ad0*/  FMUL R32, R3, R32 ;  /* 0x0000002003207220 */ /* 0x002fce0000400000 */
[----:B------:R-:W1:Y:S01]  /*0ae0*/  LDC.64 R2, c[0x0][0x250] ;  /* 0x00009400ff027b82 */ /* 0x000e620000000a00 */
[----:B------:R-:W-:Y:S01]  /*0af0*/  FMUL R32, R32, R15 ;  /* 0x0000000f20207220 */ /* 0x000fe20000400000 */
[----:B------:R-:W-:Y:S01]  /*0b00*/  FFMA R21, R21, R24, R25 ;  /* 0x0000001815157223 */ /* 0x000fe20000000019 */
[----:B------:R-:W-:Y:S02]  /*0b10*/  FFMA R26, R22, R11, R26 ;  /* 0x0000000b161a7223 */ /* 0x000fe4000000001a */
[----:B------:R-:W-:Y:S01]  /*0b20*/  FFMA R27, R23, R32, R27 ;  /* 0x00000020171b7223 */ /* 0x000fe2000000001b */
[----:B------:R-:W-:Y:S02]  /*0b30*/  FSETP.GEU.AND P5, PT, R20, RZ, PT ;  /* 0x000000ff1400720b */ /* 0x000fe40003fae000 */
[----:B------:R-:W-:Y:S02]  /*0b40*/  FSETP.GEU.AND P3, PT, R26, RZ, PT ;  /* 0x000000ff1a00720b */ /* 0x000fe40003f6e000 */
[----:B------:R-:W-:-:S02]  /*0b50*/  FSETP.GEU.AND P4, PT, R21, RZ, PT ;  /* 0x000000ff1500720b */ /* 0x000fc40003f8e000 */
[----:B------:R-:W-:Y:S01]  /*0b60*/  FSETP.GEU.AND P6, PT, R27, RZ, PT ;  /* 0x000000ff1b00720b */ /* 0x000fe20003fce000 */
[----:B--2---:R-:W-:Y:S01]  /*0b70*/  IMAD.WIDE R22, R0, 0x4, R8 ;  /* 0x0000000400167825 */ /* 0x004fe200078e0208 */
[----:B------:R-:W-:Y:S02]  /*0b80*/  SEL R10, R26, RZ, P3 ;  /* 0x000000ff1a0a7207 */ /* 0x000fe40001800000 */
[----:B------:R-:W-:Y:S02]  /*0b90*/  SEL R9, R21, RZ, P4 ;  /* 0x000000ff15097207 */ /* 0x000fe40002000000 */
[----:B------:R-:W-:Y:S02]  /*0ba0*/  SEL R8, R20, RZ, P5 ;  /* 0x000000ff14087207 */ /* 0x000fe40002800000 */
[----:B------:R-:W-:Y:S01]  /*0bb0*/  SEL R11, R27, RZ, P6 ;  /* 0x000000ff1b0b7207 */ /* 0x000fe20003000000 */
[----:B-1----:R-:W-:Y:S01]  /*0bc0*/  IMAD.WIDE R2, R0, 0x4, R2 ;  /* 0x0000000400027825 */ /* 0x002fe200078e0202 */
[----:B------:R-:W-:Y:S04]  /*0bd0*/  STG.E.128 desc[UR4][R22.64], R4 ;  /* 0x0000000416007986 */ /* 0x000fe8000c101d04 */
[----:B------:R-:W-:Y:S04]  /*0be0*/  STG.E.128 desc[UR4][R22.64+0x800], R8 ;  /* 0x0008000816007986 */ /* 0x000fe8000c101d04 */
[----:B------:R-:W-:Y:S04]  /*0bf0*/  STG.E.128 desc[UR4][R2.64], R16 ;  /* 0x0000001002007986 */ /* 0x000fe8000c101d04 */
[----:B------:R-:W-:Y:S01]  /*0c00*/  STG.E.128 desc[UR4][R2.64+0x800], R12 ;  /* 0x0008000c02007986 */ /* 0x000fe2000c101d04 */
[----:B------:R-:W-:Y:S05]  /*0c10*/  EXIT ;  /* 0x000000000000794d */ /* 0x000fea0003800000 */
.L_x_0:
[----:B------:R-:W-:-:S00]  /*0c20*/  BRA `(.L_x_0) ;  /* 0xfffffffc00fc7947 */ /* 0x000fc0000383ffff */
[----:B------:R-:W-:-:S00]  /*0c30*/  NOP ;  /* 0x0000000000007918 */ /* 0x000fc00000000000 */
        /* <DEDUP_REMOVED lines=12> */
.L_x_1:


//--------------------- .nv.global.init           --------------------------
	.section	.nv.global.init,"aw",@progbits
.nv.global.init:
	.type		_$_str,@object
	.size		_$_str,(_$_str_$_2 - _$_str)
_$_str:
        /*0000*/ 	.byte	0x5f, 0x5f, 0x43, 0x55, 0x44, 0x41, 0x5f, 0x46, 0x54, 0x5a, 0x00
	.type		_$_str_$_2,@object
	.size		_$_str_$_2,(.L_1 - _$_str_$_2)
_$_str_$_2:
        /*000b*/ 	.byte	0x5f, 0x5f, 0x43, 0x55, 0x44, 0x41, 0x5f, 0x50, 0x52, 0x45, 0x43, 0x5f, 0x53, 0x51, 0x52, 0x54
        /*001b*/ 	.byte	0x00
.L_1:


//--------------------- .nv.constant0.triton_poi_fused__native_batch_norm_legit_no_training_add_native_batch_norm_backward_relu_21 --------------------------
	.section	.nv.constant0.triton_poi_fused__native_batch_norm_legit_no_training_add_native_batch_norm_backward_relu_21,"a",@progbits
	.sectionflags	@""
	.align	4
.nv.constant0.triton_poi_fused__native_batch_norm_legit_no_training_add_native_batch_norm_backward_relu_21:
	.zero		604
